//
// Generated by NVIDIA NVVM Compiler
//
// Compiler Build ID: CL-36424714
// Cuda compilation tools, release 13.0, V13.0.88
// Based on NVVM 20.0.0
//

.version 9.0
.target sm_100
.address_size 64

	// .globl	_Z12kernel_U_rowPKdS0_Pdii

.visible .entry _Z12kernel_U_rowPKdS0_Pdii(
	.param .u64 .ptr .align 1 _Z12kernel_U_rowPKdS0_Pdii_param_0,
	.param .u64 .ptr .align 1 _Z12kernel_U_rowPKdS0_Pdii_param_1,
	.param .u64 .ptr .align 1 _Z12kernel_U_rowPKdS0_Pdii_param_2,
	.param .u32 _Z12kernel_U_rowPKdS0_Pdii_param_3,
	.param .u32 _Z12kernel_U_rowPKdS0_Pdii_param_4
)
{
	.reg .pred 	%p<13>;
	.reg .b32 	%r<39>;
	.reg .b64 	%rd<41>;
	.reg .b64 	%fd<70>;

	ld.param.u64 	%rd4, [_Z12kernel_U_rowPKdS0_Pdii_param_0];
	ld.param.u64 	%rd5, [_Z12kernel_U_rowPKdS0_Pdii_param_1];
	ld.param.u64 	%rd6, [_Z12kernel_U_rowPKdS0_Pdii_param_2];
	ld.param.u32 	%r19, [_Z12kernel_U_rowPKdS0_Pdii_param_3];
	ld.param.u32 	%r20, [_Z12kernel_U_rowPKdS0_Pdii_param_4];
	cvta.to.global.u64 	%rd1, %rd5;
	cvta.to.global.u64 	%rd2, %rd6;
	mov.u32 	%r21, %ctaid.x;
	mov.u32 	%r22, %ntid.x;
	mov.u32 	%r23, %tid.x;
	mad.lo.s32 	%r1, %r21, %r22, %r23;
	setp.lt.s32 	%p1, %r1, %r20;
	setp.ge.s32 	%p2, %r1, %r19;
	or.pred  	%p3, %p2, %p1;
	@%p3 bra 	$L__BB0_14;
	setp.lt.s32 	%p4, %r20, 1;
	mov.f64 	%fd69, 0d0000000000000000;
	@%p4 bra 	$L__BB0_13;
	mul.lo.s32 	%r2, %r20, %r19;
	and.b32  	%r3, %r20, 7;
	setp.lt.u32 	%p5, %r20, 8;
	mov.f64 	%fd69, 0d0000000000000000;
	mov.b32 	%r37, 0;
	@%p5 bra 	$L__BB0_5;
	and.b32  	%r37, %r20, 2147483640;
	neg.s32 	%r35, %r37;
	shl.b32 	%r6, %r19, 3;
	add.s64 	%rd3, %rd1, 32;
	mov.f64 	%fd69, 0d0000000000000000;
	mul.wide.s32 	%rd11, %r19, 8;
	mov.u32 	%r33, %r2;
	mov.u32 	%r34, %r1;
$L__BB0_4:
	.pragma "nounroll";
	mul.wide.s32 	%rd7, %r33, 8;
	add.s64 	%rd8, %rd3, %rd7;
	ld.global.f64 	%fd17, [%rd8+-32];
	mul.wide.s32 	%rd9, %r34, 8;
	add.s64 	%rd10, %rd2, %rd9;
	ld.global.f64 	%fd18, [%rd10];
	fma.rn.f64 	%fd19, %fd17, %fd18, %fd69;
	ld.global.f64 	%fd20, [%rd8+-24];
	add.s64 	%rd12, %rd10, %rd11;
	ld.global.f64 	%fd21, [%rd12];
	fma.rn.f64 	%fd22, %fd20, %fd21, %fd19;
	ld.global.f64 	%fd23, [%rd8+-16];
	add.s64 	%rd13, %rd12, %rd11;
	ld.global.f64 	%fd24, [%rd13];
	fma.rn.f64 	%fd25, %fd23, %fd24, %fd22;
	ld.global.f64 	%fd26, [%rd8+-8];
	add.s64 	%rd14, %rd13, %rd11;
	ld.global.f64 	%fd27, [%rd14];
	fma.rn.f64 	%fd28, %fd26, %fd27, %fd25;
	ld.global.f64 	%fd29, [%rd8];
	add.s64 	%rd15, %rd14, %rd11;
	ld.global.f64 	%fd30, [%rd15];
	fma.rn.f64 	%fd31, %fd29, %fd30, %fd28;
	ld.global.f64 	%fd32, [%rd8+8];
	add.s64 	%rd16, %rd15, %rd11;
	ld.global.f64 	%fd33, [%rd16];
	fma.rn.f64 	%fd34, %fd32, %fd33, %fd31;
	ld.global.f64 	%fd35, [%rd8+16];
	add.s64 	%rd17, %rd16, %rd11;
	ld.global.f64 	%fd36, [%rd17];
	fma.rn.f64 	%fd37, %fd35, %fd36, %fd34;
	ld.global.f64 	%fd38, [%rd8+24];
	add.s64 	%rd18, %rd17, %rd11;
	ld.global.f64 	%fd39, [%rd18];
	fma.rn.f64 	%fd69, %fd38, %fd39, %fd37;
	add.s32 	%r35, %r35, 8;
	add.s32 	%r34, %r34, %r6;
	add.s32 	%r33, %r33, 8;
	setp.ne.s32 	%p6, %r35, 0;
	@%p6 bra 	$L__BB0_4;
$L__BB0_5:
	setp.eq.s32 	%p7, %r3, 0;
	@%p7 bra 	$L__BB0_13;
	and.b32  	%r14, %r20, 3;
	setp.lt.u32 	%p8, %r3, 4;
	@%p8 bra 	$L__BB0_8;
	add.s32 	%r25, %r37, %r2;
	mul.wide.s32 	%rd19, %r25, 8;
	add.s64 	%rd20, %rd1, %rd19;
	ld.global.f64 	%fd41, [%rd20];
	mad.lo.s32 	%r26, %r37, %r19, %r1;
	mul.wide.s32 	%rd21, %r26, 8;
	add.s64 	%rd22, %rd2, %rd21;
	ld.global.f64 	%fd42, [%rd22];
	fma.rn.f64 	%fd43, %fd41, %fd42, %fd69;
	ld.global.f64 	%fd44, [%rd20+8];
	mul.wide.s32 	%rd23, %r19, 8;
	add.s64 	%rd24, %rd22, %rd23;
	ld.global.f64 	%fd45, [%rd24];
	fma.rn.f64 	%fd46, %fd44, %fd45, %fd43;
	ld.global.f64 	%fd47, [%rd20+16];
	add.s64 	%rd25, %rd24, %rd23;
	ld.global.f64 	%fd48, [%rd25];
	fma.rn.f64 	%fd49, %fd47, %fd48, %fd46;
	ld.global.f64 	%fd50, [%rd20+24];
	add.s64 	%rd26, %rd25, %rd23;
	ld.global.f64 	%fd51, [%rd26];
	fma.rn.f64 	%fd69, %fd50, %fd51, %fd49;
	add.s32 	%r37, %r37, 4;
$L__BB0_8:
	setp.eq.s32 	%p9, %r14, 0;
	@%p9 bra 	$L__BB0_13;
	setp.eq.s32 	%p10, %r14, 1;
	@%p10 bra 	$L__BB0_11;
	add.s32 	%r27, %r37, %r2;
	mul.wide.s32 	%rd27, %r27, 8;
	add.s64 	%rd28, %rd1, %rd27;
	ld.global.f64 	%fd53, [%rd28];
	mad.lo.s32 	%r28, %r37, %r19, %r1;
	mul.wide.s32 	%rd29, %r28, 8;
	add.s64 	%rd30, %rd2, %rd29;
	ld.global.f64 	%fd54, [%rd30];
	fma.rn.f64 	%fd55, %fd53, %fd54, %fd69;
	ld.global.f64 	%fd56, [%rd28+8];
	mul.wide.s32 	%rd31, %r19, 8;
	add.s64 	%rd32, %rd30, %rd31;
	ld.global.f64 	%fd57, [%rd32];
	fma.rn.f64 	%fd69, %fd56, %fd57, %fd55;
	add.s32 	%r37, %r37, 2;
$L__BB0_11:
	and.b32  	%r29, %r20, 1;
	setp.eq.b32 	%p11, %r29, 1;
	not.pred 	%p12, %p11;
	@%p12 bra 	$L__BB0_13;
	add.s32 	%r30, %r37, %r2;
	mul.wide.s32 	%rd33, %r30, 8;
	add.s64 	%rd34, %rd1, %rd33;
	ld.global.f64 	%fd58, [%rd34];
	mad.lo.s32 	%r31, %r37, %r19, %r1;
	mul.wide.s32 	%rd35, %r31, 8;
	add.s64 	%rd36, %rd2, %rd35;
	ld.global.f64 	%fd59, [%rd36];
	fma.rn.f64 	%fd69, %fd58, %fd59, %fd69;
$L__BB0_13:
	mad.lo.s32 	%r32, %r20, %r19, %r1;
	cvta.to.global.u64 	%rd37, %rd4;
	mul.wide.s32 	%rd38, %r32, 8;
	add.s64 	%rd39, %rd37, %rd38;
	ld.global.f64 	%fd60, [%rd39];
	sub.f64 	%fd61, %fd60, %fd69;
	add.s64 	%rd40, %rd2, %rd38;
	st.global.f64 	[%rd40], %fd61;
$L__BB0_14:
	ret;

}
	// .globl	_Z12kernel_L_colPKdPdS0_ii
.visible .entry _Z12kernel_L_colPKdPdS0_ii(
	.param .u64 .ptr .align 1 _Z12kernel_L_colPKdPdS0_ii_param_0,
	.param .u64 .ptr .align 1 _Z12kernel_L_colPKdPdS0_ii_param_1,
	.param .u64 .ptr .align 1 _Z12kernel_L_colPKdPdS0_ii_param_2,
	.param .u32 _Z12kernel_L_colPKdPdS0_ii_param_3,
	.param .u32 _Z12kernel_L_colPKdPdS0_ii_param_4
)
{
	.reg .pred 	%p<13>;
	.reg .b32 	%r<40>;
	.reg .b64 	%rd<43>;
	.reg .b64 	%fd<72>;

	ld.param.u64 	%rd4, [_Z12kernel_L_colPKdPdS0_ii_param_0];
	ld.param.u64 	%rd5, [_Z12kernel_L_colPKdPdS0_ii_param_1];
	ld.param.u64 	%rd6, [_Z12kernel_L_colPKdPdS0_ii_param_2];
	ld.param.u32 	%r19, [_Z12kernel_L_colPKdPdS0_ii_param_3];
	ld.param.u32 	%r20, [_Z12kernel_L_colPKdPdS0_ii_param_4];
	cvta.to.global.u64 	%rd1, %rd5;
	cvta.to.global.u64 	%rd2, %rd6;
	mov.u32 	%r21, %ctaid.x;
	mov.u32 	%r22, %ntid.x;
	mov.u32 	%r23, %tid.x;
	mad.lo.s32 	%r1, %r21, %r22, %r23;
	setp.le.s32 	%p1, %r1, %r20;
	setp.ge.s32 	%p2, %r1, %r19;
	or.pred  	%p3, %p2, %p1;
	@%p3 bra 	$L__BB1_14;
	setp.lt.s32 	%p4, %r20, 1;
	mov.f64 	%fd71, 0d0000000000000000;
	@%p4 bra 	$L__BB1_13;
	mul.lo.s32 	%r2, %r19, %r1;
	and.b32  	%r3, %r20, 7;
	setp.lt.u32 	%p5, %r20, 8;
	mov.f64 	%fd71, 0d0000000000000000;
	mov.b32 	%r38, 0;
	@%p5 bra 	$L__BB1_5;
	and.b32  	%r38, %r20, 2147483640;
	neg.s32 	%r36, %r38;
	shl.b32 	%r6, %r19, 3;
	add.s64 	%rd3, %rd1, 32;
	mov.f64 	%fd71, 0d0000000000000000;
	mul.wide.s32 	%rd11, %r19, 8;
	mov.u32 	%r34, %r2;
	mov.u32 	%r35, %r20;
$L__BB1_4:
	.pragma "nounroll";
	mul.wide.s32 	%rd7, %r34, 8;
	add.s64 	%rd8, %rd3, %rd7;
	ld.global.f64 	%fd17, [%rd8+-32];
	mul.wide.s32 	%rd9, %r35, 8;
	add.s64 	%rd10, %rd2, %rd9;
	ld.global.f64 	%fd18, [%rd10];
	fma.rn.f64 	%fd19, %fd17, %fd18, %fd71;
	ld.global.f64 	%fd20, [%rd8+-24];
	add.s64 	%rd12, %rd10, %rd11;
	ld.global.f64 	%fd21, [%rd12];
	fma.rn.f64 	%fd22, %fd20, %fd21, %fd19;
	ld.global.f64 	%fd23, [%rd8+-16];
	add.s64 	%rd13, %rd12, %rd11;
	ld.global.f64 	%fd24, [%rd13];
	fma.rn.f64 	%fd25, %fd23, %fd24, %fd22;
	ld.global.f64 	%fd26, [%rd8+-8];
	add.s64 	%rd14, %rd13, %rd11;
	ld.global.f64 	%fd27, [%rd14];
	fma.rn.f64 	%fd28, %fd26, %fd27, %fd25;
	ld.global.f64 	%fd29, [%rd8];
	add.s64 	%rd15, %rd14, %rd11;
	ld.global.f64 	%fd30, [%rd15];
	fma.rn.f64 	%fd31, %fd29, %fd30, %fd28;
	ld.global.f64 	%fd32, [%rd8+8];
	add.s64 	%rd16, %rd15, %rd11;
	ld.global.f64 	%fd33, [%rd16];
	fma.rn.f64 	%fd34, %fd32, %fd33, %fd31;
	ld.global.f64 	%fd35, [%rd8+16];
	add.s64 	%rd17, %rd16, %rd11;
	ld.global.f64 	%fd36, [%rd17];
	fma.rn.f64 	%fd37, %fd35, %fd36, %fd34;
	ld.global.f64 	%fd38, [%rd8+24];
	add.s64 	%rd18, %rd17, %rd11;
	ld.global.f64 	%fd39, [%rd18];
	fma.rn.f64 	%fd71, %fd38, %fd39, %fd37;
	add.s32 	%r36, %r36, 8;
	add.s32 	%r35, %r35, %r6;
	add.s32 	%r34, %r34, 8;
	setp.ne.s32 	%p6, %r36, 0;
	@%p6 bra 	$L__BB1_4;
$L__BB1_5:
	setp.eq.s32 	%p7, %r3, 0;
	@%p7 bra 	$L__BB1_13;
	and.b32  	%r14, %r20, 3;
	setp.lt.u32 	%p8, %r3, 4;
	@%p8 bra 	$L__BB1_8;
	add.s32 	%r25, %r38, %r2;
	mul.wide.s32 	%rd19, %r25, 8;
	add.s64 	%rd20, %rd1, %rd19;
	ld.global.f64 	%fd41, [%rd20];
	mad.lo.s32 	%r26, %r38, %r19, %r20;
	mul.wide.s32 	%rd21, %r26, 8;
	add.s64 	%rd22, %rd2, %rd21;
	ld.global.f64 	%fd42, [%rd22];
	fma.rn.f64 	%fd43, %fd41, %fd42, %fd71;
	ld.global.f64 	%fd44, [%rd20+8];
	mul.wide.s32 	%rd23, %r19, 8;
	add.s64 	%rd24, %rd22, %rd23;
	ld.global.f64 	%fd45, [%rd24];
	fma.rn.f64 	%fd46, %fd44, %fd45, %fd43;
	ld.global.f64 	%fd47, [%rd20+16];
	add.s64 	%rd25, %rd24, %rd23;
	ld.global.f64 	%fd48, [%rd25];
	fma.rn.f64 	%fd49, %fd47, %fd48, %fd46;
	ld.global.f64 	%fd50, [%rd20+24];
	add.s64 	%rd26, %rd25, %rd23;
	ld.global.f64 	%fd51, [%rd26];
	fma.rn.f64 	%fd71, %fd50, %fd51, %fd49;
	add.s32 	%r38, %r38, 4;
$L__BB1_8:
	setp.eq.s32 	%p9, %r14, 0;
	@%p9 bra 	$L__BB1_13;
	setp.eq.s32 	%p10, %r14, 1;
	@%p10 bra 	$L__BB1_11;
	add.s32 	%r27, %r38, %r2;
	mul.wide.s32 	%rd27, %r27, 8;
	add.s64 	%rd28, %rd1, %rd27;
	ld.global.f64 	%fd53, [%rd28];
	mad.lo.s32 	%r28, %r38, %r19, %r20;
	mul.wide.s32 	%rd29, %r28, 8;
	add.s64 	%rd30, %rd2, %rd29;
	ld.global.f64 	%fd54, [%rd30];
	fma.rn.f64 	%fd55, %fd53, %fd54, %fd71;
	ld.global.f64 	%fd56, [%rd28+8];
	mul.wide.s32 	%rd31, %r19, 8;
	add.s64 	%rd32, %rd30, %rd31;
	ld.global.f64 	%fd57, [%rd32];
	fma.rn.f64 	%fd71, %fd56, %fd57, %fd55;
	add.s32 	%r38, %r38, 2;
$L__BB1_11:
	and.b32  	%r29, %r20, 1;
	setp.eq.b32 	%p11, %r29, 1;
	not.pred 	%p12, %p11;
	@%p12 bra 	$L__BB1_13;
	add.s32 	%r30, %r38, %r2;
	mul.wide.s32 	%rd33, %r30, 8;
	add.s64 	%rd34, %rd1, %rd33;
	ld.global.f64 	%fd58, [%rd34];
	mad.lo.s32 	%r31, %r38, %r19, %r20;
	mul.wide.s32 	%rd35, %r31, 8;
	add.s64 	%rd36, %rd2, %rd35;
	ld.global.f64 	%fd59, [%rd36];
	fma.rn.f64 	%fd71, %fd58, %fd59, %fd71;
$L__BB1_13:
	mad.lo.s32 	%r32, %r19, %r1, %r20;
	cvta.to.global.u64 	%rd37, %rd4;
	mul.wide.s32 	%rd38, %r32, 8;
	add.s64 	%rd39, %rd37, %rd38;
	ld.global.f64 	%fd60, [%rd39];
	sub.f64 	%fd61, %fd60, %fd71;
	mad.lo.s32 	%r33, %r20, %r19, %r20;
	mul.wide.s32 	%rd40, %r33, 8;
	add.s64 	%rd41, %rd2, %rd40;
	ld.global.f64 	%fd62, [%rd41];
	div.rn.f64 	%fd63, %fd61, %fd62;
	add.s64 	%rd42, %rd1, %rd38;
	st.global.f64 	[%rd42], %fd63;
$L__BB1_14:
	ret;

}


// ===== COMPILED SASS (sm_100) =====

	.target	sm_100

	.elftype	@"ET_EXEC"


//--------------------- .note.nv.tkinfo           --------------------------
	.section	.note.nv.tkinfo,"",@"SHT_NOTE"
	.sectionflags	@"SHF_NOTE_NV_TKINFO"
	.tkinfo
        /*0018*/ 	.word	0x00000002
        /*0030*/ 	.string	""
        /*0030*/ 	.string	"ptxas"
        /*0030*/ 	.string	"Cuda compilation tools, release 13.0, V13.0.88"
        /*0030*/ 	.string	"Build cuda_13.0.r13.0/compiler.36424714_0"
        /*0030*/ 	.string	"-arch sm_100 -m 64 "



//--------------------- .note.nv.cuinfo           --------------------------
	.section	.note.nv.cuinfo,"",@"SHT_NOTE"
	.sectionflags	@"SHF_NOTE_NV_CUINFO"
        /*0018*/ 	.short	0x0002
        /*001a*/ 	.short	0x0064
        /*001c*/ 	.short	0x0082
	.zero		2


//--------------------- .nv.info                  --------------------------
	.section	.nv.info,"",@"SHT_CUDA_INFO"
	.align	4


	//----- nvinfo : EIATTR_REGCOUNT
	.align		4
        /*0000*/ 	.byte	0x04, 0x2f
        /*0002*/ 	.short	(.L_1 - .L_0)
	.align		4
.L_0:
        /*0004*/ 	.word	index@(_Z12kernel_U_rowPKdS0_Pdii)
        /*0008*/ 	.word	0x00000020


	//----- nvinfo : EIATTR_FRAME_SIZE
	.align		4
.L_1:
        /*000c*/ 	.byte	0x04, 0x11
        /*000e*/ 	.short	(.L_3 - .L_2)
	.align		4
.L_2:
        /*0010*/ 	.word	index@(_Z12kernel_U_rowPKdS0_Pdii)
        /*0014*/ 	.word	0x00000000


	//----- nvinfo : EIATTR_REGCOUNT
	.align		4
.L_3:
        /*0018*/ 	.byte	0x04, 0x2f
        /*001a*/ 	.short	(.L_5 - .L_4)
	.align		4
.L_4:
        /*001c*/ 	.word	index@(_Z12kernel_L_colPKdPdS0_ii)
        /*0020*/ 	.word	0x00000020


	//----- nvinfo : EIATTR_FRAME_SIZE
	.align		4
.L_5:
        /*0024*/ 	.byte	0x04, 0x11
        /*0026*/ 	.short	(.L_7 - .L_6)
	.align		4
.L_6:
        /*0028*/ 	.word	index@($__internal_0_$__cuda_sm20_div_rn_f64_full)
        /*002c*/ 	.word	0x00000000


	//----- nvinfo : EIATTR_FRAME_SIZE
	.align		4
.L_7:
        /*0030*/ 	.byte	0x04, 0x11
        /*0032*/ 	.short	(.L_9 - .L_8)
	.align		4
.L_8:
        /*0034*/ 	.word	index@(_Z12kernel_L_colPKdPdS0_ii)
        /*0038*/ 	.word	0x00000000


	//----- nvinfo : EIATTR_MIN_STACK_SIZE
	.align		4
.L_9:
        /*003c*/ 	.byte	0x04, 0x12
        /*003e*/ 	.short	(.L_11 - .L_10)
	.align		4
.L_10:
        /*0040*/ 	.word	index@(_Z12kernel_L_colPKdPdS0_ii)
        /*0044*/ 	.word	0x00000000


	//----- nvinfo : EIATTR_MIN_STACK_SIZE
	.align		4
.L_11:
        /*0048*/ 	.byte	0x04, 0x12
        /*004a*/ 	.short	(.L_13 - .L_12)
	.align		4
.L_12:
        /*004c*/ 	.word	index@(_Z12kernel_U_rowPKdS0_Pdii)
        /*0050*/ 	.word	0x00000000
.L_13:


//--------------------- .nv.compat                --------------------------
	.section	.nv.compat,"",@"SHT_CUDA_COMPAT_INFO"
	.align	4
        /*0000*/ 	.byte	0x02, 0x09, 0x00, 0x00, 0x02, 0x02, 0x01, 0x00, 0x02, 0x05, 0x05, 0x00, 0x03, 0x07, 0x01, 0x01
        /*0010*/ 	.byte	0x02, 0x03, 0x00, 0x00, 0x02, 0x06, 0x01, 0x00, 0x04, 0x0b, 0x08, 0x00, 0x01, 0x00, 0x00, 0x00
        /*0020*/ 	.byte	0x00, 0x00, 0x00, 0x00


//--------------------- .nv.info._Z12kernel_L_colPKdPdS0_ii --------------------------
	.section	.nv.info._Z12kernel_L_colPKdPdS0_ii,"",@"SHT_CUDA_INFO"
	.sectionflags	@""
	.align	4


	//----- nvinfo : EIATTR_CUDA_API_VERSION
	.align		4
        /*0000*/ 	.byte	0x04, 0x37
        /*0002*/ 	.short	(.L_15 - .L_14)
.L_14:
        /*0004*/ 	.word	0x00000082


	//----- nvinfo : EIATTR_KPARAM_INFO
	.align		4
.L_15:
        /*0008*/ 	.byte	0x04, 0x17
        /*000a*/ 	.short	(.L_17 - .L_16)
.L_16:
        /*000c*/ 	.word	0x00000000
        /*0010*/ 	.short	0x0004
        /*0012*/ 	.short	0x001c
        /*0014*/ 	.byte	0x00, 0xf0, 0x11, 0x00


	//----- nvinfo : EIATTR_KPARAM_INFO
	.align		4
.L_17:
        /*0018*/ 	.byte	0x04, 0x17
        /*001a*/ 	.short	(.L_19 - .L_18)
.L_18:
        /*001c*/ 	.word	0x00000000
        /*0020*/ 	.short	0x0003
        /*0022*/ 	.short	0x0018
        /*0024*/ 	.byte	0x00, 0xf0, 0x11, 0x00


	//----- nvinfo : EIATTR_KPARAM_INFO
	.align		4
.L_19:
        /*0028*/ 	.byte	0x04, 0x17
        /*002a*/ 	.short	(.L_21 - .L_20)
.L_20:
        /*002c*/ 	.word	0x00000000
        /*0030*/ 	.short	0x0002
        /*0032*/ 	.short	0x0010
        /*0034*/ 	.byte	0x00, 0xf5, 0x21, 0x00


	//----- nvinfo : EIATTR_KPARAM_INFO
	.align		4
.L_21:
        /*0038*/ 	.byte	0x04, 0x17
        /*003a*/ 	.short	(.L_23 - .L_22)
.L_22:
        /*003c*/ 	.word	0x00000000
        /*0040*/ 	.short	0x0001
        /*0042*/ 	.short	0x0008
        /*0044*/ 	.byte	0x00, 0xf5, 0x21, 0x00


	//----- nvinfo : EIATTR_KPARAM_INFO
	.align		4
.L_23:
        /*0048*/ 	.byte	0x04, 0x17
        /*004a*/ 	.short	(.L_25 - .L_24)
.L_24:
        /*004c*/ 	.word	0x00000000
        /*0050*/ 	.short	0x0000
        /*0052*/ 	.short	0x0000
        /*0054*/ 	.byte	0x00, 0xf5, 0x21, 0x00


	//----- nvinfo : EIATTR_SPARSE_MMA_MASK
	.align		4
.L_25:
        /*0058*/ 	.byte	0x03, 0x50
        /*005a*/ 	.short	0x0000


	//----- nvinfo : EIATTR_MAXREG_COUNT
	.align		4
        /*005c*/ 	.byte	0x03, 0x1b
        /*005e*/ 	.short	0x00ff


	//----- nvinfo : EIATTR_MERCURY_ISA_VERSION
	.align		4
        /*0060*/ 	.byte	0x03, 0x5f
        /*0062*/ 	.short	0x0101


	//----- nvinfo : EIATTR_VRC_CTA_INIT_COUNT
	.align		4
        /*0064*/ 	.byte	0x02, 0x4a
	.zero		1
	.zero		1


	//----- nvinfo : EIATTR_EXIT_INSTR_OFFSETS
	.align		4
        /*0068*/ 	.byte	0x04, 0x1c
        /*006a*/ 	.short	(.L_27 - .L_26)


	//   ....[0]....
.L_26:
        /*006c*/ 	.word	0x00000080


	//   ....[1]....
        /*0070*/ 	.word	0x000009b0


	//----- nvinfo : EIATTR_CRS_STACK_SIZE
	.align		4
.L_27:
        /*0074*/ 	.byte	0x04, 0x1e
        /*0076*/ 	.short	(.L_29 - .L_28)
.L_28:
        /*0078*/ 	.word	0x00000000


	//----- nvinfo : EIATTR_CBANK_PARAM_SIZE
	.align		4
.L_29:
        /*007c*/ 	.byte	0x03, 0x19
        /*007e*/ 	.short	0x0020


	//----- nvinfo : EIATTR_PARAM_CBANK
	.align		4
        /*0080*/ 	.byte	0x04, 0x0a
        /*0082*/ 	.short	(.L_31 - .L_30)
	.align		4
.L_30:
        /*0084*/ 	.word	index@(.nv.constant0._Z12kernel_L_colPKdPdS0_ii)
        /*0088*/ 	.short	0x0380
        /*008a*/ 	.short	0x0020


	//----- nvinfo : EIATTR_SW_WAR
	.align		4
.L_31:
        /*008c*/ 	.byte	0x04, 0x36
        /*008e*/ 	.short	(.L_33 - .L_32)
.L_32:
        /*0090*/ 	.word	0x00000008
.L_33:


//--------------------- .nv.info._Z12kernel_U_rowPKdS0_Pdii --------------------------
	.section	.nv.info._Z12kernel_U_rowPKdS0_Pdii,"",@"SHT_CUDA_INFO"
	.sectionflags	@""
	.align	4


	//----- nvinfo : EIATTR_CUDA_API_VERSION
	.align		4
        /*0000*/ 	.byte	0x04, 0x37
        /*0002*/ 	.short	(.L_35 - .L_34)
.L_34:
        /*0004*/ 	.word	0x00000082


	//----- nvinfo : EIATTR_KPARAM_INFO
	.align		4
.L_35:
        /*0008*/ 	.byte	0x04, 0x17
        /*000a*/ 	.short	(.L_37 - .L_36)
.L_36:
        /*000c*/ 	.word	0x00000000
        /*0010*/ 	.short	0x0004
        /*0012*/ 	.short	0x001c
        /*0014*/ 	.byte	0x00, 0xf0, 0x11, 0x00


	//----- nvinfo : EIATTR_KPARAM_INFO
	.align		4
.L_37:
        /*0018*/ 	.byte	0x04, 0x17
        /*001a*/ 	.short	(.L_39 - .L_38)
.L_38:
        /*001c*/ 	.word	0x00000000
        /*0020*/ 	.short	0x0003
        /*0022*/ 	.short	0x0018
        /*0024*/ 	.byte	0x00, 0xf0, 0x11, 0x00


	//----- nvinfo : EIATTR_KPARAM_INFO
	.align		4
.L_39:
        /*0028*/ 	.byte	0x04, 0x17
        /*002a*/ 	.short	(.L_41 - .L_40)
.L_40:
        /*002c*/ 	.word	0x00000000
        /*0030*/ 	.short	0x0002
        /*0032*/ 	.short	0x0010
        /*0034*/ 	.byte	0x00, 0xf5, 0x21, 0x00


	//----- nvinfo : EIATTR_KPARAM_INFO
	.align		4
.L_41:
        /*0038*/ 	.byte	0x04, 0x17
        /*003a*/ 	.short	(.L_43 - .L_42)
.L_42:
        /*003c*/ 	.word	0x00000000
        /*0040*/ 	.short	0x0001
        /*0042*/ 	.short	0x0008
        /*0044*/ 	.byte	0x00, 0xf5, 0x21, 0x00


	//----- nvinfo : EIATTR_KPARAM_INFO
	.align		4
.L_43:
        /*0048*/ 	.byte	0x04, 0x17
        /*004a*/ 	.short	(.L_45 - .L_44)
.L_44:
        /*004c*/ 	.word	0x00000000
        /*0050*/ 	.short	0x0000
        /*0052*/ 	.short	0x0000
        /*0054*/ 	.byte	0x00, 0xf5, 0x21, 0x00


	//----- nvinfo : EIATTR_SPARSE_MMA_MASK
	.align		4
.L_45:
        /*0058*/ 	.byte	0x03, 0x50
        /*005a*/ 	.short	0x0000


	//----- nvinfo : EIATTR_MAXREG_COUNT
	.align		4
        /*005c*/ 	.byte	0x03, 0x1b
        /*005e*/ 	.short	0x00ff


	//----- nvinfo : EIATTR_MERCURY_ISA_VERSION
	.align		4
        /*0060*/ 	.byte	0x03, 0x5f
        /*0062*/ 	.short	0x0101


	//----- nvinfo : EIATTR_VRC_CTA_INIT_COUNT
	.align		4
        /*0064*/ 	.byte	0x02, 0x4a
	.zero		1
	.zero		1


	//----- nvinfo : EIATTR_EXIT_INSTR_OFFSETS
	.align		4
        /*0068*/ 	.byte	0x04, 0x1c
        /*006a*/ 	.short	(.L_47 - .L_46)


	//   ....[0]....
.L_46:
        /*006c*/ 	.word	0x00000080


	//   ....[1]....
        /*0070*/ 	.word	0x00000830


	//----- nvinfo : EIATTR_CBANK_PARAM_SIZE
	.align		4
.L_47:
        /*0074*/ 	.byte	0x03, 0x19
        /*0076*/ 	.short	0x0020


	//----- nvinfo : EIATTR_PARAM_CBANK
	.align		4
        /*0078*/ 	.byte	0x04, 0x0a
        /*007a*/ 	.short	(.L_49 - .L_48)
	.align		4
.L_48:
        /*007c*/ 	.word	index@(.nv.constant0._Z12kernel_U_rowPKdS0_Pdii)
        /*0080*/ 	.short	0x0380
        /*0082*/ 	.short	0x0020


	//----- nvinfo : EIATTR_SW_WAR
	.align		4
.L_49:
        /*0084*/ 	.byte	0x04, 0x36
        /*0086*/ 	.short	(.L_51 - .L_50)
.L_50:
        /*0088*/ 	.word	0x00000008
.L_51:


//--------------------- .nv.callgraph             --------------------------
	.section	.nv.callgraph,"",@"SHT_CUDA_CALLGRAPH"
	.align	4
	.sectionentsize	8
	.align		4
        /*0000*/ 	.word	0x00000000
	.align		4
        /*0004*/ 	.word	0xffffffff
	.align		4
        /*0008*/ 	.word	0x00000000
	.align		4
        /*000c*/ 	.word	0xfffffffe
	.align		4
        /*0010*/ 	.word	0x00000000
	.align		4
        /*0014*/ 	.word	0xfffffffd
	.align		4
        /*0018*/ 	.word	0x00000000
	.align		4
        /*001c*/ 	.word	0xfffffffc


//--------------------- .text._Z12kernel_L_colPKdPdS0_ii --------------------------
	.section	.text._Z12kernel_L_colPKdPdS0_ii,"ax",@progbits
	.align	128
        .global         _Z12kernel_L_colPKdPdS0_ii
        .type           _Z12kernel_L_colPKdPdS0_ii,@function
        .size           _Z12kernel_L_colPKdPdS0_ii,(.L_x_17 - _Z12kernel_L_colPKdPdS0_ii)
        .other          _Z12kernel_L_colPKdPdS0_ii,@"STO_CUDA_ENTRY STV_DEFAULT"
_Z12kernel_L_colPKdPdS0_ii:
.text._Z12kernel_L_colPKdPdS0_ii:
[----:B------:R-:W-:Y:S01]  /*0000*/  LDC R1, c[0x0][0x37c] ;  /* 0x0000df00ff017b82 */ /* 0x000fe20000000800 */
[----:B------:R-:W0:Y:S07]  /*0010*/  S2R R0, SR_TID.X ;  /* 0x0000000000007919 */ /* 0x000e2e0000002100 */
[----:B------:R-:W0:Y:S08]  /*0020*/  S2UR UR4, SR_CTAID.X ;  /* 0x00000000000479c3 */ /* 0x000e300000002500 */
[----:B------:R-:W0:Y:S08]  /*0030*/  LDC R3, c[0x0][0x360] ;  /* 0x0000d800ff037b82 */ /* 0x000e300000000800 */
[----:B------:R-:W1:Y:S01]  /*0040*/  LDC.64 R8, c[0x0][0x398] ;  /* 0x0000e600ff087b82 */ /* 0x000e620000000a00 */
[----:B0-----:R-:W-:-:S05]  /*0050*/  IMAD R3, R3, UR4, R0 ;  /* 0x0000000403037c24 */ /* 0x001fca000f8e0200 */
[----:B-1----:R-:W-:-:S04]  /*0060*/  ISETP.GT.AND P0, PT, R3, R9, PT ;  /* 0x000000090300720c */ /* 0x002fc80003f04270 */
[----:B------:R-:W-:-:S13]  /*0070*/  ISETP.GE.OR P0, PT, R3, R8, !P0 ;  /* 0x000000080300720c */ /* 0x000fda0004706670 */
[----:B------:R-:W-:Y:S05]  /*0080*/  @P0 EXIT ;  /* 0x000000000000094d */ /* 0x000fea0003800000 */
[----:B------:R-:W-:Y:S01]  /*0090*/  ISETP.GE.AND P0, PT, R9, 0x1, PT ;  /* 0x000000010900780c */ /* 0x000fe20003f06270 */
[----:B------:R-:W0:Y:S01]  /*00a0*/  LDCU.64 UR6, c[0x0][0x358] ;  /* 0x00006b00ff0677ac */ /* 0x000e220008000a00 */
[----:B------:R-:W-:-:S11]  /*00b0*/  CS2R R18, SRZ ;  /* 0x0000000000127805 */ /* 0x000fd6000001ff00 */
[----:B------:R-:W-:Y:S05]  /*00c0*/  @!P0 BRA `(.L_x_0) ;  /* 0x0000000400b88947 */ /* 0x000fea0003800000 */
[----:B------:R-:W-:Y:S01]  /*00d0*/  ISETP.GE.U32.AND P0, PT, R9, 0x8, PT ;  /* 0x000000080900780c */ /* 0x000fe20003f06070 */
[----:B------:R-:W-:Y:S01]  /*00e0*/  IMAD R2, R3, R8, RZ ;  /* 0x0000000803027224 */ /* 0x000fe200078e02ff */
[----:B------:R-:W-:Y:S01]  /*00f0*/  LOP3.LUT R0, R9, 0x7, RZ, 0xc0, !PT ;  /* 0x0000000709007812 */ /* 0x000fe200078ec0ff */
[----:B------:R-:W-:Y:S01]  /*0100*/  IMAD.MOV.U32 R7, RZ, RZ, RZ ;  /* 0x000000ffff077224 */ /* 0x000fe200078e00ff */
[----:B------:R-:W-:Y:S02]  /*0110*/  CS2R R18, SRZ ;  /* 0x0000000000127805 */ /* 0x000fe4000001ff00 */
[----:B------:R-:W-:-:S07]  /*0120*/  ISETP.NE.AND P1, PT, R0, RZ, PT ;  /* 0x000000ff0000720c */ /* 0x000fce0003f25270 */
[----:B------:R-:W-:Y:S06]  /*0130*/  @!P0 BRA `(.L_x_1) ;  /* 0x0000000000c48947 */ /* 0x000fec0003800000 */
[----:B------:R-:W1:Y:S01]  /*0140*/  LDC R5, c[0x0][0x39c] ;  /* 0x0000e700ff057b82 */ /* 0x000e620000000800 */
[----:B------:R-:W2:Y:S01]  /*0150*/  LDCU.64 UR4, c[0x0][0x388] ;  /* 0x00007100ff0477ac */ /* 0x000ea20008000a00 */
[----:B------:R-:W-:Y:S01]  /*0160*/  LOP3.LUT R7, R9, 0x7ffffff8, RZ, 0xc0, !PT ;  /* 0x7ffffff809077812 */ /* 0x000fe200078ec0ff */
[----:B------:R-:W-:Y:S01]  /*0170*/  IMAD.MOV.U32 R4, RZ, RZ, R2 ;  /* 0x000000ffff047224 */ /* 0x000fe200078e0002 */
[----:B------:R-:W-:-:S03]  /*0180*/  CS2R R18, SRZ ;  /* 0x0000000000127805 */ /* 0x000fc6000001ff00 */
[----:B------:R-:W-:Y:S01]  /*0190*/  IMAD.MOV R6, RZ, RZ, -R7 ;  /* 0x000000ffff067224 */ /* 0x000fe200078e0a07 */
[----:B--2---:R-:W-:-:S04]  /*01a0*/  UIADD3 UR4, UP0, UPT, UR4, 0x20, URZ ;  /* 0x0000002004047890 */ /* 0x004fc8000ff1e0ff */
[----:B------:R-:W-:-:S12]  /*01b0*/  UIADD3.X UR5, UPT, UPT, URZ, UR5, URZ, UP0, !UPT ;  /* 0x00000005ff057290 */ /* 0x000fd800087fe4ff */
.L_x_2:
[----:B------:R-:W1:Y:S01]  /*01c0*/  LDC.64 R28, c[0x0][0x390] ;  /* 0x0000e400ff1c7b82 */ /* 0x000e620000000a00 */
[----:B------:R-:W-:Y:S02]  /*01d0*/  IMAD.U32 R22, RZ, RZ, UR4 ;  /* 0x00000004ff167e24 */ /* 0x000fe4000f8e00ff */
[----:B------:R-:W-:Y:S02]  /*01e0*/  IMAD.U32 R23, RZ, RZ, UR5 ;  /* 0x00000005ff177e24 */ /* 0x000fe4000f8e00ff */
[----:B------:R-:W-:-:S05]  /*01f0*/  IMAD.WIDE R22, R4, 0x8, R22 ;  /* 0x0000000804167825 */ /* 0x000fca00078e0216 */
[----:B0-----:R-:W2:Y:S04]  /*0200*/  LDG.E.64 R10, desc[UR6][R22.64+-0x20] ;  /* 0xffffe006160a7981 */ /* 0x001ea8000c1e1b00 */
[----:B------:R-:W3:Y:S01]  /*0210*/  LDG.E.64 R14, desc[UR6][R22.64+-0x18] ;  /* 0xffffe806160e7981 */ /* 0x000ee2000c1e1b00 */
[----:B-1----:R-:W-:-:S05]  /*0220*/  IMAD.WIDE R28, R5, 0x8, R28 ;  /* 0x00000008051c7825 */ /* 0x002fca00078e021c */
[----:B------:R-:W2:Y:S01]  /*0230*/  LDG.E.64 R16, desc[UR6][R28.64] ;  /* 0x000000061c107981 */ /* 0x000ea2000c1e1b00 */
[----:B------:R-:W-:-:S05]  /*0240*/  IMAD.WIDE R26, R8, 0x8, R28 ;  /* 0x00000008081a7825 */ /* 0x000fca00078e021c */
[----:B------:R-:W3:Y:S01]  /*0250*/  LDG.E.64 R12, desc[UR6][R26.64] ;  /* 0x000000061a0c7981 */ /* 0x000ee2000c1e1b00 */
[C---:B------:R-:W-:Y:S01]  /*0260*/  IMAD.WIDE R24, R8.reuse, 0x8, R26 ;  /* 0x0000000808187825 */ /* 0x040fe200078e021a */
[----:B--2---:R-:W-:Y:S02]  /*0270*/  DFMA R16, R10, R16, R18 ;  /* 0x000000100a10722b */ /* 0x004fe40000000012 */
[----:B------:R-:W2:Y:S04]  /*0280*/  LDG.E.64 R10, desc[UR6][R22.64+-0x10] ;  /* 0xfffff006160a7981 */ /* 0x000ea8000c1e1b00 */
[----:B------:R-:W2:Y:S01]  /*0290*/  LDG.E.64 R18, desc[UR6][R24.64] ;  /* 0x0000000618127981 */ /* 0x000ea2000c1e1b00 */
[----:B------:R-:W-:Y:S01]  /*02a0*/  IMAD.WIDE R20, R8, 0x8, R24 ;  /* 0x0000000808147825 */ /* 0x000fe200078e0218 */
[----:B---3--:R-:W-:-:S02]  /*02b0*/  DFMA R12, R14, R12, R16 ;  /* 0x0000000c0e0c722b */ /* 0x008fc40000000010 */
[----:B------:R-:W3:Y:S04]  /*02c0*/  LDG.E.64 R16, desc[UR6][R22.64+-0x8] ;  /* 0xfffff80616107981 */ /* 0x000ee8000c1e1b00 */
[----:B------:R-:W3:Y:S01]  /*02d0*/  LDG.E.64 R14, desc[UR6][R20.64] ;  /* 0x00000006140e7981 */ /* 0x000ee2000c1e1b00 */
[----:B------:R-:W-:-:S03]  /*02e0*/  IMAD.WIDE R28, R8, 0x8, R20 ;  /* 0x00000008081c7825 */ /* 0x000fc600078e0214 */
[----:B------:R-:W4:Y:S01]  /*02f0*/  LDG.E.64 R24, desc[UR6][R22.64+0x18] ;  /* 0x0000180616187981 */ /* 0x000f22000c1e1b00 */
[----:B--2---:R-:W-:-:S03]  /*0300*/  DFMA R18, R10, R18, R12 ;  /* 0x000000120a12722b */ /* 0x004fc6000000000c */
[----:B------:R-:W2:Y:S04]  /*0310*/  LDG.E.64 R12, desc[UR6][R22.64] ;  /* 0x00000006160c7981 */ /* 0x000ea8000c1e1b00 */
[----:B------:R0:W2:Y:S01]  /*0320*/  LDG.E.64 R10, desc[UR6][R28.64] ;  /* 0x000000061c0a7981 */ /* 0x0000a2000c1e1b00 */
[----:B---3--:R-:W-:-:S03]  /*0330*/  DFMA R14, R16, R14, R18 ;  /* 0x0000000e100e722b */ /* 0x008fc60000000012 */
[----:B------:R-:W3:Y:S01]  /*0340*/  LDG.E.64 R16, desc[UR6][R22.64+0x8] ;  /* 0x0000080616107981 */ /* 0x000ee2000c1e1b00 */
[----:B0-----:R-:W-:-:S05]  /*0350*/  IMAD.WIDE R28, R8, 0x8, R28 ;  /* 0x00000008081c7825 */ /* 0x001fca00078e021c */
[----:B------:R-:W3:Y:S01]  /*0360*/  LDG.E.64 R18, desc[UR6][R28.64] ;  /* 0x000000061c127981 */ /* 0x000ee2000c1e1b00 */
[----:B------:R-:W-:-:S04]  /*0370*/  IMAD.WIDE R26, R8, 0x8, R28 ;  /* 0x00000008081a7825 */ /* 0x000fc800078e021c */
[----:B------:R-:W-:-:S06]  /*0380*/  IMAD.WIDE R20, R8, 0x8, R26 ;  /* 0x0000000808147825 */ /* 0x000fcc00078e021a */
[----:B------:R-:W4:Y:S01]  /*0390*/  LDG.E.64 R20, desc[UR6][R20.64] ;  /* 0x0000000614147981 */ /* 0x000f22000c1e1b00 */
[----:B--2---:R-:W-:-:S03]  /*03a0*/  DFMA R10, R12, R10, R14 ;  /* 0x0000000a0c0a722b */ /* 0x004fc6000000000e */
[----:B------:R-:W2:Y:S04]  /*03b0*/  LDG.E.64 R12, desc[UR6][R22.64+0x10] ;  /* 0x00001006160c7981 */ /* 0x000ea8000c1e1b00 */
[----:B------:R-:W2:Y:S01]  /*03c0*/  LDG.E.64 R14, desc[UR6][R26.64] ;  /* 0x000000061a0e7981 */ /* 0x000ea2000c1e1b00 */
[----:B------:R-:W-:-:S04]  /*03d0*/  IADD3 R6, PT, PT, R6, 0x8, RZ ;  /* 0x0000000806067810 */ /* 0x000fc80007ffe0ff */
[----:B------:R-:W-:Y:S01]  /*03e0*/  ISETP.NE.AND P0, PT, R6, RZ, PT ;  /* 0x000000ff0600720c */ /* 0x000fe20003f05270 */
[----:B---3--:R-:W-:Y:S01]  /*03f0*/  DFMA R10, R16, R18, R10 ;  /* 0x00000012100a722b */ /* 0x008fe2000000000a */
[----:B------:R-:W-:Y:S02]  /*0400*/  IMAD R5, R8, 0x8, R5 ;  /* 0x0000000808057824 */ /* 0x000fe400078e0205 */
[----:B------:R-:W-:-:S05]  /*0410*/  VIADD R4, R4, 0x8 ;  /* 0x0000000804047836 */ /* 0x000fca0000000000 */
[----:B--2---:R-:W-:-:S08]  /*0420*/  DFMA R10, R12, R14, R10 ;  /* 0x0000000e0c0a722b */ /* 0x004fd0000000000a */
[----:B----4-:R-:W-:Y:S01]  /*0430*/  DFMA R18, R24, R20, R10 ;  /* 0x000000141812722b */ /* 0x010fe2000000000a */
[----:B------:R-:W-:Y:S10]  /*0440*/  @P0 BRA `(.L_x_2) ;  /* 0xfffffffc005c0947 */ /* 0x000ff4000383ffff */
.L_x_1:
[----:B------:R-:W-:Y:S05]  /*0450*/  @!P1 BRA `(.L_x_0) ;  /* 0x0000000000d49947 */ /* 0x000fea0003800000 */
[----:B------:R-:W-:Y:S02]  /*0460*/  ISETP.GE.U32.AND P0, PT, R0, 0x4, PT ;  /* 0x000000040000780c */ /* 0x000fe40003f06070 */
[----:B------:R-:W-:-:S04]  /*0470*/  LOP3.LUT R6, R9, 0x3, RZ, 0xc0, !PT ;  /* 0x0000000309067812 */ /* 0x000fc800078ec0ff */
[----:B------:R-:W-:-:S07]  /*0480*/  ISETP.NE.AND P1, PT, R6, RZ, PT ;  /* 0x000000ff0600720c */ /* 0x000fce0003f25270 */
[----:B------:R-:W-:Y:S06]  /*0490*/  @!P0 BRA `(.L_x_3) ;  /* 0x0000000000588947 */ /* 0x000fec0003800000 */
[----:B------:R-:W1:Y:S01]  /*04a0*/  LDC.64 R26, c[0x0][0x388] ;  /* 0x0000e200ff1a7b82 */ /* 0x000e620000000a00 */
[----:B------:R-:W-:Y:S02]  /*04b0*/  IMAD.IADD R5, R2, 0x1, R7 ;  /* 0x0000000102057824 */ /* 0x000fe400078e0207 */
[----:B------:R-:W-:-:S05]  /*04c0*/  IMAD R11, R7, R8, R9 ;  /* 0x00000008070b7224 */ /* 0x000fca00078e0209 */
[----:B------:R-:W2:Y:S01]  /*04d0*/  LDC.64 R28, c[0x0][0x390] ;  /* 0x0000e400ff1c7b82 */ /* 0x000ea20000000a00 */
[----:B-1----:R-:W-:-:S05]  /*04e0*/  IMAD.WIDE R26, R5, 0x8, R26 ;  /* 0x00000008051a7825 */ /* 0x002fca00078e021a */
[----:B0-----:R-:W3:Y:S01]  /*04f0*/  LDG.E.64 R16, desc[UR6][R26.64] ;  /* 0x000000061a107981 */ /* 0x001ee2000c1e1b00 */
[----:B--2---:R-:W-:-:S03]  /*0500*/  IMAD.WIDE R28, R11, 0x8, R28 ;  /* 0x000000080b1c7825 */ /* 0x004fc600078e021c */
[----:B------:R-:W2:Y:S04]  /*0510*/  LDG.E.64 R12, desc[UR6][R26.64+0x8] ;  /* 0x000008061a0c7981 */ /* 0x000ea8000c1e1b00 */
[----:B------:R0:W3:Y:S04]  /*0520*/  LDG.E.64 R20, desc[UR6][R28.64] ;  /* 0x000000061c147981 */ /* 0x0000e8000c1e1b00 */
[----:B------:R-:W4:Y:S01]  /*0530*/  LDG.E.64 R4, desc[UR6][R26.64+0x10] ;  /* 0x000010061a047981 */ /* 0x000f22000c1e1b00 */
[----:B0-----:R-:W-:-:S05]  /*0540*/  IMAD.WIDE R28, R8, 0x8, R28 ;  /* 0x00000008081c7825 */ /* 0x001fca00078e021c */
[----:B------:R-:W2:Y:S01]  /*0550*/  LDG.E.64 R14, desc[UR6][R28.64] ;  /* 0x000000061c0e7981 */ /* 0x000ea2000c1e1b00 */
[----:B------:R-:W-:-:S05]  /*0560*/  IMAD.WIDE R24, R8, 0x8, R28 ;  /* 0x0000000808187825 */ /* 0x000fca00078e021c */
[----:B------:R-:W4:Y:S01]  /*0570*/  LDG.E.64 R10, desc[UR6][R24.64] ;  /* 0x00000006180a7981 */ /* 0x000f22000c1e1b00 */
[----:B------:R-:W-:-:S06]  /*0580*/  IMAD.WIDE R22, R8, 0x8, R24 ;  /* 0x0000000808167825 */ /* 0x000fcc00078e0218 */
[----:B------:R-:W5:Y:S04]  /*0590*/  LDG.E.64 R22, desc[UR6][R22.64] ;  /* 0x0000000616167981 */ /* 0x000f68000c1e1b00 */
[----:B------:R-:W5:Y:S01]  /*05a0*/  LDG.E.64 R24, desc[UR6][R26.64+0x18] ;  /* 0x000018061a187981 */ /* 0x000f62000c1e1b00 */
[----:B------:R-:W-:Y:S01]  /*05b0*/  VIADD R7, R7, 0x4 ;  /* 0x0000000407077836 */ /* 0x000fe20000000000 */
[----:B---3--:R-:W-:-:S08]  /*05c0*/  DFMA R16, R16, R20, R18 ;  /* 0x000000141010722b */ /* 0x008fd00000000012 */
[----:B--2---:R-:W-:-:S08]  /*05d0*/  DFMA R12, R12, R14, R16 ;  /* 0x0000000e0c0c722b */ /* 0x004fd00000000010 */
[----:B----4-:R-:W-:-:S08]  /*05e0*/  DFMA R4, R4, R10, R12 ;  /* 0x0000000a0404722b */ /* 0x010fd0000000000c */
[----:B-----5:R-:W-:-:S11]  /*05f0*/  DFMA R18, R24, R22, R4 ;  /* 0x000000161812722b */ /* 0x020fd60000000004 */
.L_x_3:
[----:B------:R-:W-:Y:S05]  /*0600*/  @!P1 BRA `(.L_x_0) ;  /* 0x0000000000689947 */ /* 0x000fea0003800000 */
[----:B------:R-:W-:Y:S02]  /*0610*/  ISETP.NE.AND P0, PT, R6, 0x1, PT ;  /* 0x000000010600780c */ /* 0x000fe40003f05270 */
[----:B------:R-:W-:-:S04]  /*0620*/  LOP3.LUT R0, R9, 0x1, RZ, 0xc0, !PT ;  /* 0x0000000109007812 */ /* 0x000fc800078ec0ff */
[----:B------:R-:W-:-:S07]  /*0630*/  ISETP.NE.U32.AND P1, PT, R0, 0x1, PT ;  /* 0x000000010000780c */ /* 0x000fce0003f25070 */
[----:B------:R-:W1:Y:S01]  /*0640*/  @P0 LDC.64 R20, c[0x0][0x388] ;  /* 0x0000e200ff140b82 */ /* 0x000e620000000a00 */
[----:B------:R-:W-:Y:S02]  /*0650*/  @P0 IMAD.IADD R11, R2, 0x1, R7 ;  /* 0x00000001020b0824 */ /* 0x000fe400078e0207 */
[----:B------:R-:W-:-:S05]  /*0660*/  @P0 IMAD R23, R7, R8, R9 ;  /* 0x0000000807170224 */ /* 0x000fca00078e0209 */
[----:B------:R-:W2:Y:S08]  /*0670*/  @P0 LDC.64 R4, c[0x0][0x390] ;  /* 0x0000e400ff040b82 */ /* 0x000eb00000000a00 */
[----:B------:R-:W3:Y:S08]  /*0680*/  @!P1 LDC.64 R14, c[0x0][0x388] ;  /* 0x0000e200ff0e9b82 */ /* 0x000ef00000000a00 */
[----:B------:R-:W4:Y:S01]  /*0690*/  @!P1 LDC.64 R12, c[0x0][0x390] ;  /* 0x0000e400ff0c9b82 */ /* 0x000f220000000a00 */
[----:B-1----:R-:W-:Y:S01]  /*06a0*/  @P0 IMAD.WIDE R20, R11, 0x8, R20 ;  /* 0x000000080b140825 */ /* 0x002fe200078e0214 */
[----:B------:R-:W-:-:S04]  /*06b0*/  @P0 IADD3 R7, PT, PT, R7, 0x2, RZ ;  /* 0x0000000207070810 */ /* 0x000fc80007ffe0ff */
[----:B0-----:R-:W5:Y:S01]  /*06c0*/  @P0 LDG.E.64 R10, desc[UR6][R20.64] ;  /* 0x00000006140a0981 */ /* 0x001f62000c1e1b00 */
[----:B--2---:R-:W-:-:S05]  /*06d0*/  @P0 IMAD.WIDE R22, R23, 0x8, R4 ;  /* 0x0000000817160825 */ /* 0x004fca00078e0204 */
[----:B------:R-:W5:Y:S01]  /*06e0*/  @P0 LDG.E.64 R4, desc[UR6][R22.64] ;  /* 0x0000000616040981 */ /* 0x000f62000c1e1b00 */
[----:B------:R-:W-:-:S04]  /*06f0*/  @P0 IMAD.WIDE R16, R8, 0x8, R22 ;  /* 0x0000000808100825 */ /* 0x000fc800078e0216 */
[----:B------:R-:W-:Y:S02]  /*0700*/  @!P1 IMAD.IADD R25, R2, 0x1, R7 ;  /* 0x0000000102199824 */ /* 0x000fe400078e0207 */
[----:B------:R-:W-:Y:S01]  /*0710*/  @!P1 IMAD R27, R7, R8, R9 ;  /* 0x00000008071b9224 */ /* 0x000fe200078e0209 */
[----:B------:R-:W2:Y:S01]  /*0720*/  @P0 LDG.E.64 R16, desc[UR6][R16.64] ;  /* 0x0000000610100981 */ /* 0x000ea2000c1e1b00 */
[----:B---3--:R-:W-:-:S03]  /*0730*/  @!P1 IMAD.WIDE R14, R25, 0x8, R14 ;  /* 0x00000008190e9825 */ /* 0x008fc600078e020e */
[----:B------:R-:W2:Y:S01]  /*0740*/  @P0 LDG.E.64 R6, desc[UR6][R20.64+0x8] ;  /* 0x0000080614060981 */ /* 0x000ea2000c1e1b00 */
[----:B----4-:R-:W-:-:S03]  /*0750*/  @!P1 IMAD.WIDE R12, R27, 0x8, R12 ;  /* 0x000000081b0c9825 */ /* 0x010fc600078e020c */
[----:B------:R-:W3:Y:S04]  /*0760*/  @!P1 LDG.E.64 R14, desc[UR6][R14.64] ;  /* 0x000000060e0e9981 */ /* 0x000ee8000c1e1b00 */
[----:B------:R-:W3:Y:S01]  /*0770*/  @!P1 LDG.E.64 R12, desc[UR6][R12.64] ;  /* 0x000000060c0c9981 */ /* 0x000ee2000c1e1b00 */
[----:B-----5:R-:W-:-:S08]  /*0780*/  @P0 DFMA R4, R10, R4, R18 ;  /* 0x000000040a04022b */ /* 0x020fd00000000012 */
[----:B--2---:R-:W-:-:S08]  /*0790*/  @P0 DFMA R18, R6, R16, R4 ;  /* 0x000000100612022b */ /* 0x004fd00000000004 */
[----:B---3--:R-:W-:-:S11]  /*07a0*/  @!P1 DFMA R18, R14, R12, R18 ;  /* 0x0000000c0e12922b */ /* 0x008fd60000000012 */
.L_x_0:
[----:B------:R-:W1:Y:S01]  /*07b0*/  LDC.64 R4, c[0x0][0x390] ;  /* 0x0000e400ff047b82 */ /* 0x000e620000000a00 */
[----:B------:R-:W-:-:S04]  /*07c0*/  IMAD R7, R9, R8, R9 ;  /* 0x0000000809077224 */ /* 0x000fc800078e0209 */
[----:B-1----:R-:W-:-:S03]  /*07d0*/  IMAD.WIDE R4, R7, 0x8, R4 ;  /* 0x0000000807047825 */ /* 0x002fc600078e0204 */
[----:B------:R-:W1:Y:S03]  /*07e0*/  LDC.64 R6, c[0x0][0x380] ;  /* 0x0000e000ff067b82 */ /* 0x000e660000000a00 */
[----:B0-----:R-:W2:Y:S01]  /*07f0*/  LDG.E.64 R4, desc[UR6][R4.64] ;  /* 0x0000000604047981 */ /* 0x001ea2000c1e1b00 */
[----:B------:R-:W-:-:S04]  /*0800*/  IMAD R8, R3, R8, R9 ;  /* 0x0000000803087224 */ /* 0x000fc800078e0209 */
[----:B-1----:R-:W-:-:S06]  /*0810*/  IMAD.WIDE R2, R8, 0x8, R6 ;  /* 0x0000000808027825 */ /* 0x002fcc00078e0206 */
[----:B------:R-:W3:Y:S01]  /*0820*/  LDG.E.64 R2, desc[UR6][R2.64] ;  /* 0x0000000602027981 */ /* 0x000ee2000c1e1b00 */
[----:B------:R-:W-:Y:S01]  /*0830*/  IMAD.MOV.U32 R6, RZ, RZ, 0x1 ;  /* 0x00000001ff067424 */ /* 0x000fe200078e00ff */
[----:B------:R-:W-:Y:S01]  /*0840*/  BSSY.RECONVERGENT B0, `(.L_x_4) ;  /* 0x0000013000007945 */ /* 0x000fe20003800200 */
[----:B--2---:R-:W0:Y:S04]  /*0850*/  MUFU.RCP64H R7, R5 ;  /* 0x0000000500077308 */ /* 0x004e280000001800 */
[----:B0-----:R-:W-:-:S08]  /*0860*/  DFMA R10, -R4, R6, 1 ;  /* 0x3ff00000040a742b */ /* 0x001fd00000000106 */
[----:B------:R-:W-:-:S08]  /*0870*/  DFMA R10, R10, R10, R10 ;  /* 0x0000000a0a0a722b */ /* 0x000fd0000000000a */
[----:B------:R-:W-:Y:S02]  /*0880*/  DFMA R10, R6, R10, R6 ;  /* 0x0000000a060a722b */ /* 0x000fe40000000006 */
[----:B---3--:R-:W-:-:S06]  /*0890*/  DADD R6, R2, -R18 ;  /* 0x0000000002067229 */ /* 0x008fcc0000000812 */
[----:B------:R-:W-:-:S04]  /*08a0*/  DFMA R12, -R4, R10, 1 ;  /* 0x3ff00000040c742b */ /* 0x000fc8000000010a */
[----:B------:R-:W-:-:S04]  /*08b0*/  FSETP.GEU.AND P1, PT, |R7|, 6.5827683646048100446e-37, PT ;  /* 0x036000000700780b */ /* 0x000fc80003f2e200 */
[----:B------:R-:W-:-:S08]  /*08c0*/  DFMA R12, R10, R12, R10 ;  /* 0x0000000c0a0c722b */ /* 0x000fd0000000000a */
[----:B------:R-:W-:-:S08]  /*08d0*/  DMUL R10, R6, R12 ;  /* 0x0000000c060a7228 */ /* 0x000fd00000000000 */
[----:B------:R-:W-:-:S08]  /*08e0*/  DFMA R14, -R4, R10, R6 ;  /* 0x0000000a040e722b */ /* 0x000fd00000000106 */
[----:B------:R-:W-:-:S10]  /*08f0*/  DFMA R2, R12, R14, R10 ;  /* 0x0000000e0c02722b */ /* 0x000fd4000000000a */
[----:B------:R-:W-:-:S05]  /*0900*/  FFMA R0, RZ, R5, R3 ;  /* 0x00000005ff007223 */ /* 0x000fca0000000003 */
[----:B------:R-:W-:-:S13]  /*0910*/  FSETP.GT.AND P0, PT, |R0|, 1.469367938527859385e-39, PT ;  /* 0x001000000000780b */ /* 0x000fda0003f04200 */
[----:B------:R-:W-:Y:S05]  /*0920*/  @P0 BRA P1, `(.L_x_5) ;  /* 0x0000000000100947 */ /* 0x000fea0000800000 */
[----:B------:R-:W-:-:S07]  /*0930*/  MOV R0, 0x950 ;  /* 0x0000095000007802 */ /* 0x000fce0000000f00 */
[----:B------:R-:W-:Y:S05]  /*0940*/  CALL.REL.NOINC `($__internal_0_$__cuda_sm20_div_rn_f64_full) ;  /* 0x00000000001c7944 */ /* 0x000fea0003c00000 */
[----:B------:R-:W-:Y:S02]  /*0950*/  IMAD.MOV.U32 R2, RZ, RZ, R12 ;  /* 0x000000ffff027224 */ /* 0x000fe400078e000c */
[----:B------:R-:W-:-:S07]  /*0960*/  IMAD.MOV.U32 R3, RZ, RZ, R13 ;  /* 0x000000ffff037224 */ /* 0x000fce00078e000d */
.L_x_5:
[----:B------:R-:W-:Y:S05]  /*0970*/  BSYNC.RECONVERGENT B0 ;  /* 0x0000000000007941 */ /* 0x000fea0003800200 */
.L_x_4:
[----:B------:R-:W0:Y:S02]  /*0980*/  LDC.64 R4, c[0x0][0x388] ;  /* 0x0000e200ff047b82 */ /* 0x000e240000000a00 */
[----:B0-----:R-:W-:-:S05]  /*0990*/  IMAD.WIDE R8, R8, 0x8, R4 ;  /* 0x0000000808087825 */ /* 0x001fca00078e0204 */
[----:B------:R-:W-:Y:S01]  /*09a0*/  STG.E.64 desc[UR6][R8.64], R2 ;  /* 0x0000000208007986 */ /* 0x000fe2000c101b06 */
[----:B------:R-:W-:Y:S05]  /*09b0*/  EXIT ;  /* 0x000000000000794d */ /* 0x000fea0003800000 */
        .weak           $__internal_0_$__cuda_sm20_div_rn_f64_full
        .type           $__internal_0_$__cuda_sm20_div_rn_f64_full,@function
        .size           $__internal_0_$__cuda_sm20_div_rn_f64_full,(.L_x_17 - $__internal_0_$__cuda_sm20_div_rn_f64_full)
$__internal_0_$__cuda_sm20_div_rn_f64_full:
[C---:B------:R-:W-:Y:S01]  /*09c0*/  FSETP.GEU.AND P0, PT, |R5|.reuse, 1.469367938527859385e-39, PT ;  /* 0x001000000500780b */ /* 0x040fe20003f0e200 */
[----:B------:R-:W-:Y:S01]  /*09d0*/  IMAD.MOV.U32 R16, RZ, RZ, 0x1 ;  /* 0x00000001ff107424 */ /* 0x000fe200078e00ff */
[----:B------:R-:W-:Y:S01]  /*09e0*/  LOP3.LUT R2, R5, 0x800fffff, RZ, 0xc0, !PT ;  /* 0x800fffff05027812 */ /* 0x000fe200078ec0ff */
[----:B------:R-:W-:Y:S01]  /*09f0*/  BSSY.RECONVERGENT B1, `(.L_x_6) ;  /* 0x0000055000017945 */ /* 0x000fe20003800200 */
[C---:B------:R-:W-:Y:S02]  /*0a00*/  FSETP.GEU.AND P2, PT, |R7|.reuse, 1.469367938527859385e-39, PT ;  /* 0x001000000700780b */ /* 0x040fe40003f4e200 */
[----:B------:R-:W-:Y:S02]  /*0a10*/  LOP3.LUT R3, R2, 0x3ff00000, RZ, 0xfc, !PT ;  /* 0x3ff0000002037812 */ /* 0x000fe400078efcff */
[----:B------:R-:W-:Y:S02]  /*0a20*/  MOV R2, R4 ;  /* 0x0000000400027202 */ /* 0x000fe40000000f00 */
[----:B------:R-:W-:-:S02]  /*0a30*/  LOP3.LUT R9, R7, 0x7ff00000, RZ, 0xc0, !PT ;  /* 0x7ff0000007097812 */ /* 0x000fc400078ec0ff */
[----:B------:R-:W-:Y:S01]  /*0a40*/  LOP3.LUT R14, R5, 0x7ff00000, RZ, 0xc0, !PT ;  /* 0x7ff00000050e7812 */ /* 0x000fe200078ec0ff */
[----:B------:R-:W-:-:S03]  /*0a50*/  @!P0 DMUL R2, R4, 8.98846567431157953865e+307 ;  /* 0x7fe0000004028828 */ /* 0x000fc60000000000 */
[----:B------:R-:W-:Y:S01]  /*0a60*/  ISETP.GE.U32.AND P1, PT, R9, R14, PT ;  /* 0x0000000e0900720c */ /* 0x000fe20003f26070 */
[----:B------:R-:W-:Y:S01]  /*0a70*/  @!P2 IMAD.MOV.U32 R18, RZ, RZ, RZ ;  /* 0x000000ffff12a224 */ /* 0x000fe200078e00ff */
[----:B------:R-:W-:Y:S01]  /*0a80*/  @!P2 LOP3.LUT R12, R5, 0x7ff00000, RZ, 0xc0, !PT ;  /* 0x7ff00000050ca812 */ /* 0x000fe200078ec0ff */
[----:B------:R-:W0:Y:S03]  /*0a90*/  MUFU.RCP64H R17, R3 ;  /* 0x0000000300117308 */ /* 0x000e260000001800 */
[----:B------:R-:W-:Y:S01]  /*0aa0*/  @!P2 ISETP.GE.U32.AND P3, PT, R9, R12, PT ;  /* 0x0000000c0900a20c */ /* 0x000fe20003f66070 */
[----:B------:R-:W-:-:S05]  /*0ab0*/  IMAD.MOV.U32 R12, RZ, RZ, 0x1ca00000 ;  /* 0x1ca00000ff0c7424 */ /* 0x000fca00078e00ff */
[----:B------:R-:W-:-:S04]  /*0ac0*/  @!P2 SEL R13, R12, 0x63400000, !P3 ;  /* 0x634000000c0da807 */ /* 0x000fc80005800000 */
[----:B------:R-:W-:Y:S01]  /*0ad0*/  @!P2 LOP3.LUT R13, R13, 0x80000000, R7, 0xf8, !PT ;  /* 0x800000000d0da812 */ /* 0x000fe200078ef807 */
[----:B0-----:R-:W-:-:S03]  /*0ae0*/  DFMA R10, R16, -R2, 1 ;  /* 0x3ff00000100a742b */ /* 0x001fc60000000802 */
[----:B------:R-:W-:-:S05]  /*0af0*/  @!P2 LOP3.LUT R19, R13, 0x100000, RZ, 0xfc, !PT ;  /* 0x001000000d13a812 */ /* 0x000fca00078efcff */
[----:B------:R-:W-:-:S08]  /*0b00*/  DFMA R10, R10, R10, R10 ;  /* 0x0000000a0a0a722b */ /* 0x000fd0000000000a */
[----:B------:R-:W-:Y:S01]  /*0b10*/  DFMA R16, R16, R10, R16 ;  /* 0x0000000a1010722b */ /* 0x000fe20000000010 */
[----:B------:R-:W-:Y:S01]  /*0b20*/  SEL R11, R12, 0x63400000, !P1 ;  /* 0x634000000c0b7807 */ /* 0x000fe20004800000 */
[----:B------:R-:W-:-:S03]  /*0b30*/  IMAD.MOV.U32 R10, RZ, RZ, R6 ;  /* 0x000000ffff0a7224 */ /* 0x000fc600078e0006 */
[----:B------:R-:W-:-:S03]  /*0b40*/  LOP3.LUT R11, R11, 0x800fffff, R7, 0xf8, !PT ;  /* 0x800fffff0b0b7812 */ /* 0x000fc600078ef807 */
[----:B------:R-:W-:-:S03]  /*0b50*/  DFMA R20, R16, -R2, 1 ;  /* 0x3ff000001014742b */ /* 0x000fc60000000802 */
[----:B------:R-:W-:-:S05]  /*0b60*/  @!P2 DFMA R10, R10, 2, -R18 ;  /* 0x400000000a0aa82b */ /* 0x000fca0000000812 */
[----:B------:R-:W-:Y:S01]  /*0b70*/  DFMA R16, R16, R20, R16 ;  /* 0x000000141010722b */ /* 0x000fe20000000010 */
[----:B------:R-:W-:Y:S01]  /*0b80*/  MOV R21, R9 ;  /* 0x0000000900157202 */ /* 0x000fe20000000f00 */
[----:B------:R-:W-:Y:S01]  /*0b90*/  IMAD.MOV.U32 R20, RZ, RZ, R14 ;  /* 0x000000ffff147224 */ /* 0x000fe200078e000e */
[----:B------:R-:W-:Y:S02]  /*0ba0*/  @!P0 LOP3.LUT R20, R3, 0x7ff00000, RZ, 0xc0, !PT ;  /* 0x7ff0000003148812 */ /* 0x000fe400078ec0ff */
[----:B------:R-:W-:-:S03]  /*0bb0*/  @!P2 LOP3.LUT R21, R11, 0x7ff00000, RZ, 0xc0, !PT ;  /* 0x7ff000000b15a812 */ /* 0x000fc600078ec0ff */
[----:B------:R-:W-:Y:S01]  /*0bc0*/  DMUL R18, R16, R10 ;  /* 0x0000000a10127228 */ /* 0x000fe20000000000 */
[----:B------:R-:W-:Y:S02]  /*0bd0*/  VIADD R22, R20, 0xffffffff ;  /* 0xffffffff14167836 */ /* 0x000fe40000000000 */
[----:B------:R-:W-:-:S05]  /*0be0*/  VIADD R13, R21, 0xffffffff ;  /* 0xffffffff150d7836 */ /* 0x000fca0000000000 */
[----:B------:R-:W-:Y:S01]  /*0bf0*/  ISETP.GT.U32.AND P0, PT, R13, 0x7feffffe, PT ;  /* 0x7feffffe0d00780c */ /* 0x000fe20003f04070 */
[----:B------:R-:W-:-:S03]  /*0c00*/  DFMA R14, R18, -R2, R10 ;  /* 0x80000002120e722b */ /* 0x000fc6000000000a */
[----:B------:R-:W-:-:S05]  /*0c10*/  ISETP.GT.U32.OR P0, PT, R22, 0x7feffffe, P0 ;  /* 0x7feffffe1600780c */ /* 0x000fca0000704470 */
[----:B------:R-:W-:-:S08]  /*0c20*/  DFMA R14, R16, R14, R18 ;  /* 0x0000000e100e722b */ /* 0x000fd00000000012 */
[----:B------:R-:W-:Y:S05]  /*0c30*/  @P0 BRA `(.L_x_7) ;  /* 0x00000000006c0947 */ /* 0x000fea0003800000 */
[----:B------:R-:W-:-:S04]  /*0c40*/  LOP3.LUT R16, R5, 0x7ff00000, RZ, 0xc0, !PT ;  /* 0x7ff0000005107812 */ /* 0x000fc800078ec0ff */
[CC--:B------:R-:W-:Y:S02]  /*0c50*/  VIADDMNMX R6, R9.reuse, -R16.reuse, 0xb9600000, !PT ;  /* 0xb960000009067446 */ /* 0x0c0fe40007800910 */
[----:B------:R-:W-:Y:S02]  /*0c60*/  ISETP.GE.U32.AND P0, PT, R9, R16, PT ;  /* 0x000000100900720c */ /* 0x000fe40003f06070 */
[----:B------:R-:W-:Y:S02]  /*0c70*/  VIMNMX R6, PT, PT, R6, 0x46a00000, PT ;  /* 0x46a0000006067848 */ /* 0x000fe40003fe0100 */
[----:B------:R-:W-:-:S05]  /*0c80*/  SEL R9, R12, 0x63400000, !P0 ;  /* 0x634000000c097807 */ /* 0x000fca0004000000 */
[----:B------:R-:W-:Y:S02]  /*0c90*/  IMAD.IADD R9, R6, 0x1, -R9 ;  /* 0x0000000106097824 */ /* 0x000fe400078e0a09 */
[----:B------:R-:W-:-:S03]  /*0ca0*/  IMAD.MOV.U32 R6, RZ, RZ, RZ ;  /* 0x000000ffff067224 */ /* 0x000fc600078e00ff */
[----:B------:R-:W-:-:S06]  /*0cb0*/  IADD3 R7, PT, PT, R9, 0x7fe00000, RZ ;  /* 0x7fe0000009077810 */ /* 0x000fcc0007ffe0ff */
[----:B------:R-:W-:-:S10]  /*0cc0*/  DMUL R12, R14, R6 ;  /* 0x000000060e0c7228 */ /* 0x000fd40000000000 */
[----:B------:R-:W-:-:S13]  /*0cd0*/  FSETP.GTU.AND P0, PT, |R13|, 1.469367938527859385e-39, PT ;  /* 0x001000000d00780b */ /* 0x000fda0003f0c200 */
[----:B------:R-:W-:Y:S05]  /*0ce0*/  @P0 BRA `(.L_x_8) ;  /* 0x0000000000940947 */ /* 0x000fea0003800000 */
[----:B------:R-:W-:Y:S01]  /*0cf0*/  DFMA R2, R14, -R2, R10 ;  /* 0x800000020e02722b */ /* 0x000fe2000000000a */
[----:B------:R-:W-:-:S09]  /*0d00*/  IMAD.MOV.U32 R6, RZ, RZ, RZ ;  /* 0x000000ffff067224 */ /* 0x000fd200078e00ff */
[C---:B------:R-:W-:Y:S02]  /*0d10*/  FSETP.NEU.AND P0, PT, R3.reuse, RZ, PT ;  /* 0x000000ff0300720b */ /* 0x040fe40003f0d000 */
[----:B------:R-:W-:-:S04]  /*0d20*/  LOP3.LUT R5, R3, 0x80000000, R5, 0x48, !PT ;  /* 0x8000000003057812 */ /* 0x000fc800078e4805 */
[----:B------:R-:W-:-:S07]  /*0d30*/  LOP3.LUT R7, R5, R7, RZ, 0xfc, !PT ;  /* 0x0000000705077212 */ /* 0x000fce00078efcff */
[----:B------:R-:W-:Y:S05]  /*0d40*/  @!P0 BRA `(.L_x_8) ;  /* 0x00000000007c8947 */ /* 0x000fea0003800000 */
[----:B------:R-:W-:Y:S01]  /*0d50*/  IMAD.MOV R3, RZ, RZ, -R9 ;  /* 0x000000ffff037224 */ /* 0x000fe200078e0a09 */
[----:B------:R-:W-:Y:S01]  /*0d60*/  DMUL.RP R6, R14, R6 ;  /* 0x000000060e067228 */ /* 0x000fe20000008000 */
[----:B------:R-:W-:-:S06]  /*0d70*/  IMAD.MOV.U32 R2, RZ, RZ, RZ ;  /* 0x000000ffff027224 */ /* 0x000fcc00078e00ff */
[----:B------:R-:W-:-:S03]  /*0d80*/  DFMA R2, R12, -R2, R14 ;  /* 0x800000020c02722b */ /* 0x000fc6000000000e */
[----:B------:R-:W-:-:S03]  /*0d90*/  LOP3.LUT R5, R7, R5, RZ, 0x3c, !PT ;  /* 0x0000000507057212 */ /* 0x000fc600078e3cff */
[----:B------:R-:W-:-:S04]  /*0da0*/  IADD3 R2, PT, PT, -R9, -0x43300000, RZ ;  /* 0xbcd0000009027810 */ /* 0x000fc80007ffe1ff */
[----:B------:R-:W-:-:S04]  /*0db0*/  FSETP.NEU.AND P0, PT, |R3|, R2, PT ;  /* 0x000000020300720b */ /* 0x000fc80003f0d200 */
[----:B------:R-:W-:Y:S02]  /*0dc0*/  FSEL R12, R6, R12, !P0 ;  /* 0x0000000c060c7208 */ /* 0x000fe40004000000 */
[----:B------:R-:W-:Y:S01]  /*0dd0*/  FSEL R13, R5, R13, !P0 ;  /* 0x0000000d050d7208 */ /* 0x000fe20004000000 */
[----:B------:R-:W-:Y:S06]  /*0de0*/  BRA `(.L_x_8) ;  /* 0x0000000000547947 */ /* 0x000fec0003800000 */
.L_x_7:
[----:B------:R-:W-:-:S14]  /*0df0*/  DSETP.NAN.AND P0, PT, R6, R6, PT ;  /* 0x000000060600722a */ /* 0x000fdc0003f08000 */
[----:B------:R-:W-:Y:S05]  /*0e00*/  @P0 BRA `(.L_x_9) ;  /* 0x0000000000440947 */ /* 0x000fea0003800000 */
[----:B------:R-:W-:-:S14]  /*0e10*/  DSETP.NAN.AND P0, PT, R4, R4, PT ;  /* 0x000000040400722a */ /* 0x000fdc0003f08000 */
[----:B------:R-:W-:Y:S05]  /*0e20*/  @P0 BRA `(.L_x_10) ;  /* 0x0000000000300947 */ /* 0x000fea0003800000 */
[----:B------:R-:W-:Y:S01]  /*0e30*/  ISETP.NE.AND P0, PT, R21, R20, PT ;  /* 0x000000141500720c */ /* 0x000fe20003f05270 */
[----:B------:R-:W-:Y:S01]  /*0e40*/  IMAD.MOV.U32 R13, RZ, RZ, -0x80000 ;  /* 0xfff80000ff0d7424 */ /* 0x000fe200078e00ff */
[----:B------:R-:W-:-:S11]  /*0e50*/  MOV R12, 0x0 ;  /* 0x00000000000c7802 */ /* 0x000fd60000000f00 */
[----:B------:R-:W-:Y:S05]  /*0e60*/  @!P0 BRA `(.L_x_8) ;  /* 0x0000000000348947 */ /* 0x000fea0003800000 */
[----:B------:R-:W-:Y:S02]  /*0e70*/  ISETP.NE.AND P0, PT, R21, 0x7ff00000, PT ;  /* 0x7ff000001500780c */ /* 0x000fe40003f05270 */
[----:B------:R-:W-:Y:S02]  /*0e80*/  LOP3.LUT R13, R7, 0x80000000, R5, 0x48, !PT ;  /* 0x80000000070d7812 */ /* 0x000fe400078e4805 */
[----:B------:R-:W-:-:S13]  /*0e90*/  ISETP.EQ.OR P0, PT, R20, RZ, !P0 ;  /* 0x000000ff1400720c */ /* 0x000fda0004702670 */
[----:B------:R-:W-:Y:S01]  /*0ea0*/  @P0 LOP3.LUT R2, R13, 0x7ff00000, RZ, 0xfc, !PT ;  /* 0x7ff000000d020812 */ /* 0x000fe200078efcff */
[----:B------:R-:W-:Y:S02]  /*0eb0*/  @!P0 IMAD.MOV.U32 R12, RZ, RZ, RZ ;  /* 0x000000ffff0c8224 */ /* 0x000fe400078e00ff */
[----:B------:R-:W-:Y:S02]  /*0ec0*/  @P0 IMAD.MOV.U32 R12, RZ, RZ, RZ ;  /* 0x000000ffff0c0224 */ /* 0x000fe400078e00ff */
[----:B------:R-:W-:Y:S01]  /*0ed0*/  @P0 IMAD.MOV.U32 R13, RZ, RZ, R2 ;  /* 0x000000ffff0d0224 */ /* 0x000fe200078e0002 */
[----:B------:R-:W-:Y:S06]  /*0ee0*/  BRA `(.L_x_8) ;  /* 0x0000000000147947 */ /* 0x000fec0003800000 */
.L_x_10:
[----:B------:R-:W-:Y:S02]  /*0ef0*/  LOP3.LUT R13, R5, 0x80000, RZ, 0xfc, !PT ;  /* 0x00080000050d7812 */ /* 0x000fe400078efcff */
[----:B------:R-:W-:Y:S01]  /*0f00*/  MOV R12, R4 ;  /* 0x00000004000c7202 */ /* 0x000fe20000000f00 */
[----:B------:R-:W-:Y:S06]  /*0f10*/  BRA `(.L_x_8) ;  /* 0x0000000000087947 */ /* 0x000fec0003800000 */
.L_x_9:
[----:B------:R-:W-:Y:S01]  /*0f20*/  LOP3.LUT R13, R7, 0x80000, RZ, 0xfc, !PT ;  /* 0x00080000070d7812 */ /* 0x000fe200078efcff */
[----:B------:R-:W-:-:S07]  /*0f30*/  IMAD.MOV.U32 R12, RZ, RZ, R6 ;  /* 0x000000ffff0c7224 */ /* 0x000fce00078e0006 */
.L_x_8:
[----:B------:R-:W-:Y:S05]  /*0f40*/  BSYNC.RECONVERGENT B1 ;  /* 0x0000000000017941 */ /* 0x000fea0003800200 */
.L_x_6:
[----:B------:R-:W-:Y:S02]  /*0f50*/  IMAD.MOV.U32 R2, RZ, RZ, R0 ;  /* 0x000000ffff027224 */ /* 0x000fe400078e0000 */
[----:B------:R-:W-:-:S04]  /*0f60*/  IMAD.MOV.U32 R3, RZ, RZ, 0x0 ;  /* 0x00000000ff037424 */ /* 0x000fc800078e00ff */
[----:B------:R-:W-:Y:S05]  /*0f70*/  RET.REL.NODEC R2 `(_Z12kernel_L_colPKdPdS0_ii) ;  /* 0xfffffff002207950 */ /* 0x000fea0003c3ffff */
.L_x_11:
[----:B------:R-:W-:-:S00]  /*0f80*/  BRA `(.L_x_11) ;  /* 0xfffffffc00fc7947 */ /* 0x000fc0000383ffff */
[----:B------:R-:W-:-:S00]  /*0f90*/  NOP ;  /* 0x0000000000007918 */ /* 0x000fc00000000000 */
        /* <DEDUP_REMOVED lines=14> */
.L_x_17:


//--------------------- .text._Z12kernel_U_rowPKdS0_Pdii --------------------------
	.section	.text._Z12kernel_U_rowPKdS0_Pdii,"ax",@progbits
	.align	128
        .global         _Z12kernel_U_rowPKdS0_Pdii
        .type           _Z12kernel_U_rowPKdS0_Pdii,@function
        .size           _Z12kernel_U_rowPKdS0_Pdii,(.L_x_19 - _Z12kernel_U_rowPKdS0_Pdii)
        .other          _Z12kernel_U_rowPKdS0_Pdii,@"STO_CUDA_ENTRY STV_DEFAULT"
_Z12kernel_U_rowPKdS0_Pdii:
.text._Z12kernel_U_rowPKdS0_Pdii:
[----:B------:R-:W-:Y:S01]  /*0000*/  LDC R1, c[0x0][0x37c] ;  /* 0x0000df00ff017b82 */ /* 0x000fe20000000800 */
[----:B------:R-:W0:Y:S07]  /*0010*/  S2R R0, SR_TID.X ;  /* 0x0000000000007919 */ /* 0x000e2e0000002100 */
[----:B------:R-:W0:Y:S08]  /*0020*/  S2UR UR4, SR_CTAID.X ;  /* 0x00000000000479c3 */ /* 0x000e300000002500 */
[----:B------:R-:W0:Y:S08]  /*0030*/  LDC R3, c[0x0][0x360] ;  /* 0x0000d800ff037b82 */ /* 0x000e300000000800 */
[----:B------:R-:W1:Y:S01]  /*0040*/  LDC.64 R8, c[0x0][0x398] ;  /* 0x0000e600ff087b82 */ /* 0x000e620000000a00 */
[----:B0-----:R-:W-:-:S05]  /*0050*/  IMAD R3, R3, UR4, R0 ;  /* 0x0000000403037c24 */ /* 0x001fca000f8e0200 */
[----:B-1----:R-:W-:-:S04]  /*0060*/  ISETP.GE.AND P0, PT, R3, R9, PT ;  /* 0x000000090300720c */ /* 0x002fc80003f06270 */
[----:B------:R-:W-:-:S13]  /*0070*/  ISETP.GE.OR P0, PT, R3, R8, !P0 ;  /* 0x000000080300720c */ /* 0x000fda0004706670 */
[----:B------:R-:W-:Y:S05]  /*0080*/  @P0 EXIT ;  /* 0x000000000000094d */ /* 0x000fea0003800000 */
[----:B------:R-:W-:Y:S01]  /*0090*/  ISETP.GE.AND P0, PT, R9, 0x1, PT ;  /* 0x000000010900780c */ /* 0x000fe20003f06270 */
[----:B------:R-:W0:Y:S01]  /*00a0*/  LDCU.64 UR6, c[0x0][0x358] ;  /* 0x00006b00ff0677ac */ /* 0x000e220008000a00 */
[----:B------:R-:W-:-:S11]  /*00b0*/  CS2R R18, SRZ ;  /* 0x0000000000127805 */ /* 0x000fd6000001ff00 */
[----:B------:R-:W-:Y:S05]  /*00c0*/  @!P0 BRA `(.L_x_12) ;  /* 0x0000000400b88947 */ /* 0x000fea0003800000 */
[C---:B------:R-:W-:Y:S01]  /*00d0*/  ISETP.GE.U32.AND P1, PT, R9.reuse, 0x8, PT ;  /* 0x000000080900780c */ /* 0x040fe20003f26070 */
[----:B------:R-:W-:Y:S01]  /*00e0*/  HFMA2 R7, -RZ, RZ, 0, 0 ;  /* 0x00000000ff077431 */ /* 0x000fe200000001ff */
[C---:B------:R-:W-:Y:S01]  /*00f0*/  LOP3.LUT R0, R9.reuse, 0x7, RZ, 0xc0, !PT ;  /* 0x0000000709007812 */ /* 0x040fe200078ec0ff */
[----:B------:R-:W-:Y:S01]  /*0100*/  IMAD R2, R9, R8, RZ ;  /* 0x0000000809027224 */ /* 0x000fe200078e02ff */
[----:B------:R-:W-:Y:S02]  /*0110*/  CS2R R18, SRZ ;  /* 0x0000000000127805 */ /* 0x000fe4000001ff00 */
[----:B------:R-:W-:-:S07]  /*0120*/  ISETP.NE.AND P0, PT, R0, RZ, PT ;  /* 0x000000ff0000720c */ /* 0x000fce0003f05270 */
[----:B------:R-:W-:Y:S06]  /*0130*/  @!P1 BRA `(.L_x_13) ;  /* 0x0000000000c49947 */ /* 0x000fec0003800000 */
[----:B------:R-:W1:Y:S01]  /*0140*/  LDCU.64 UR4, c[0x0][0x388] ;  /* 0x00007100ff0477ac */ /* 0x000e620008000a00 */
[----:B------:R-:W-:Y:S02]  /*0150*/  LOP3.LUT R7, R9, 0x7ffffff8, RZ, 0xc0, !PT ;  /* 0x7ffffff809077812 */ /* 0x000fe400078ec0ff */
[----:B------:R-:W-:Y:S02]  /*0160*/  CS2R R18, SRZ ;  /* 0x0000000000127805 */ /* 0x000fe4000001ff00 */
[----:B------:R-:W-:Y:S02]  /*0170*/  MOV R6, R2 ;  /* 0x0000000200067202 */ /* 0x000fe40000000f00 */
[----:B------:R-:W-:Y:S02]  /*0180*/  MOV R5, R3 ;  /* 0x0000000300057202 */ /* 0x000fe40000000f00 */
[----:B------:R-:W-:Y:S01]  /*0190*/  IADD3 R4, PT, PT, -R7, RZ, RZ ;  /* 0x000000ff07047210 */ /* 0x000fe20007ffe1ff */
[----:B-1----:R-:W-:-:S04]  /*01a0*/  UIADD3 UR4, UP0, UPT, UR4, 0x20, URZ ;  /* 0x0000002004047890 */ /* 0x002fc8000ff1e0ff */
[----:B------:R-:W-:-:S12]  /*01b0*/  UIADD3.X UR5, UPT, UPT, URZ, UR5, URZ, UP0, !UPT ;  /* 0x00000005ff057290 */ /* 0x000fd800087fe4ff */
.L_x_14:
[----:B------:R-:W1:Y:S01]  /*01c0*/  LDC.64 R28, c[0x0][0x390] ;  /* 0x0000e400ff1c7b82 */ /* 0x000e620000000a00 */
[----:B------:R-:W-:Y:S02]  /*01d0*/  MOV R22, UR4 ;  /* 0x0000000400167c02 */ /* 0x000fe40008000f00 */
[----:B------:R-:W-:-:S03]  /*01e0*/  MOV R23, UR5 ;  /* 0x0000000500177c02 */ /* 0x000fc60008000f00 */
        /* <DEDUP_REMOVED lines=30> */
[----:B------:R-:W-:-:S05]  /*03d0*/  VIADD R4, R4, 0x8 ;  /* 0x0000000804047836 */ /* 0x000fca0000000000 */
[----:B------:R-:W-:Y:S01]  /*03e0*/  ISETP.NE.AND P1, PT, R4, RZ, PT ;  /* 0x000000ff0400720c */ /* 0x000fe20003f25270 */
[----:B---3--:R-:W-:Y:S01]  /*03f0*/  DFMA R10, R16, R18, R10 ;  /* 0x00000012100a722b */ /* 0x008fe2000000000a */
[----:B------:R-:W-:Y:S02]  /*0400*/  LEA R5, R8, R5, 0x3 ;  /* 0x0000000508057211 */ /* 0x000fe400078e18ff */
[----:B------:R-:W-:-:S05]  /*0410*/  IADD3 R6, PT, PT, R6, 0x8, RZ ;  /* 0x0000000806067810 */ /* 0x000fca0007ffe0ff */
[----:B--2---:R-:W-:-:S08]  /*0420*/  DFMA R10, R12, R14, R10 ;  /* 0x0000000e0c0a722b */ /* 0x004fd0000000000a */
[----:B----4-:R-:W-:Y:S01]  /*0430*/  DFMA R18, R24, R20, R10 ;  /* 0x000000141812722b */ /* 0x010fe2000000000a */
[----:B------:R-:W-:Y:S10]  /*0440*/  @P1 BRA `(.L_x_14) ;  /* 0xfffffffc005c1947 */ /* 0x000ff4000383ffff */
.L_x_13:
[----:B------:R-:W-:Y:S05]  /*0450*/  @!P0 BRA `(.L_x_12) ;  /* 0x0000000000d48947 */ /* 0x000fea0003800000 */
[----:B------:R-:W-:Y:S02]  /*0460*/  ISETP.GE.U32.AND P0, PT, R0, 0x4, PT ;  /* 0x000000040000780c */ /* 0x000fe40003f06070 */
[----:B------:R-:W-:-:S04]  /*0470*/  LOP3.LUT R6, R9, 0x3, RZ, 0xc0, !PT ;  /* 0x0000000309067812 */ /* 0x000fc800078ec0ff */
[----:B------:R-:W-:-:S07]  /*0480*/  ISETP.NE.AND P1, PT, R6, RZ, PT ;  /* 0x000000ff0600720c */ /* 0x000fce0003f25270 */
[----:B------:R-:W-:Y:S06]  /*0490*/  @!P0 BRA `(.L_x_15) ;  /* 0x0000000000588947 */ /* 0x000fec0003800000 */
[----:B------:R-:W1:Y:S01]  /*04a0*/  LDC.64 R26, c[0x0][0x388] ;  /* 0x0000e200ff1a7b82 */ /* 0x000e620000000a00 */
[----:B------:R-:W-:Y:S01]  /*04b0*/  IADD3 R5, PT, PT, R2, R7, RZ ;  /* 0x0000000702057210 */ /* 0x000fe20007ffe0ff */
[----:B------:R-:W-:-:S06]  /*04c0*/  IMAD R11, R7, R8, R3 ;  /* 0x00000008070b7224 */ /* 0x000fcc00078e0203 */
        /* <DEDUP_REMOVED lines=19> */
.L_x_15:
[----:B------:R-:W-:Y:S05]  /*0600*/  @!P1 BRA `(.L_x_12) ;  /* 0x0000000000689947 */ /* 0x000fea0003800000 */
[----:B------:R-:W-:Y:S02]  /*0610*/  ISETP.NE.AND P0, PT, R6, 0x1, PT ;  /* 0x000000010600780c */ /* 0x000fe40003f05270 */
[----:B------:R-:W-:-:S04]  /*0620*/  LOP3.LUT R0, R9, 0x1, RZ, 0xc0, !PT ;  /* 0x0000000109007812 */ /* 0x000fc800078ec0ff */
[----:B------:R-:W-:-:S07]  /*0630*/  ISETP.NE.U32.AND P1, PT, R0, 0x1, PT ;  /* 0x000000010000780c */ /* 0x000fce0003f25070 */
[----:B------:R-:W1:Y:S01]  /*0640*/  @P0 LDC.64 R20, c[0x0][0x388] ;  /* 0x0000e200ff140b82 */ /* 0x000e620000000a00 */
[----:B------:R-:W-:Y:S01]  /*0650*/  @P0 IADD3 R11, PT, PT, R2, R7, RZ ;  /* 0x00000007020b0210 */ /* 0x000fe20007ffe0ff */
[----:B------:R-:W-:-:S06]  /*0660*/  @P0 IMAD R23, R7, R8, R3 ;  /* 0x0000000807170224 */ /* 0x000fcc00078e0203 */
        /* <DEDUP_REMOVED lines=8> */
[----:B------:R-:W-:Y:S01]  /*06f0*/  @P0 IMAD.WIDE R16, R8, 0x8, R22 ;  /* 0x0000000808100825 */ /* 0x000fe200078e0216 */
[----:B------:R-:W-:-:S03]  /*0700*/  @!P1 IADD3 R25, PT, PT, R2, R7, RZ ;  /* 0x0000000702199210 */ /* 0x000fc60007ffe0ff */
[----:B------:R-:W-:Y:S02]  /*0710*/  @!P1 IMAD R27, R7, R8, R3 ;  /* 0x00000008071b9224 */ /* 0x000fe400078e0203 */
        /* <DEDUP_REMOVED lines=9> */
.L_x_12:
[----:B------:R-:W1:Y:S01]  /*07b0*/  LDC.64 R4, c[0x0][0x380] ;  /* 0x0000e000ff047b82 */ /* 0x000e620000000a00 */
[----:B------:R-:W-:-:S04]  /*07c0*/  IMAD R9, R9, R8, R3 ;  /* 0x0000000809097224 */ /* 0x000fc800078e0203 */
[----:B-1----:R-:W-:-:S03]  /*07d0*/  IMAD.WIDE R2, R9, 0x8, R4 ;  /* 0x0000000809027825 */ /* 0x002fc600078e0204 */
[----:B------:R-:W1:Y:S03]  /*07e0*/  LDC.64 R4, c[0x0][0x390] ;  /* 0x0000e400ff047b82 */ /* 0x000e660000000a00 */
[----:B0-----:R-:W2:Y:S01]  /*07f0*/  LDG.E.64 R2, desc[UR6][R2.64] ;  /* 0x0000000602027981 */ /* 0x001ea2000c1e1b00 */
[----:B-1----:R-:W-:Y:S01]  /*0800*/  IMAD.WIDE R4, R9, 0x8, R4 ;  /* 0x0000000809047825 */ /* 0x002fe200078e0204 */
[----:B--2---:R-:W-:-:S07]  /*0810*/  DADD R18, R2, -R18 ;  /* 0x0000000002127229 */ /* 0x004fce0000000812 */
[----:B------:R-:W-:Y:S01]  /*0820*/  STG.E.64 desc[UR6][R4.64], R18 ;  /* 0x0000001204007986 */ /* 0x000fe2000c101b06 */
[----:B------:R-:W-:Y:S05]  /*0830*/  EXIT ;  /* 0x000000000000794d */ /* 0x000fea0003800000 */
.L_x_16:
        /* <DEDUP_REMOVED lines=12> */
.L_x_19:


//--------------------- .nv.shared.reserved.0     --------------------------
	.section	.nv.shared.reserved.0,"aw",@nobits
	.weak		__nv_reservedSMEM_offset_0_alias
	.size		__nv_reservedSMEM_offset_0_alias, 0, 64
	.other		__nv_reservedSMEM_offset_0_alias,@"STO_CUDA_RESERVED_SHARED STV_DEFAULT"
__nv_reservedSMEM_offset_0_alias:
	.zero		0
	.zero		64


//--------------------- .nv.constant0._Z12kernel_L_colPKdPdS0_ii --------------------------
	.section	.nv.constant0._Z12kernel_L_colPKdPdS0_ii,"a",@progbits
	.sectionflags	@""
	.align	4
.nv.constant0._Z12kernel_L_colPKdPdS0_ii:
	.zero		928


//--------------------- .nv.constant0._Z12kernel_U_rowPKdS0_Pdii --------------------------
	.section	.nv.constant0._Z12kernel_U_rowPKdS0_Pdii,"a",@progbits
	.sectionflags	@""
	.align	4
.nv.constant0._Z12kernel_U_rowPKdS0_Pdii:
	.zero		928


//--------------------- SYMBOLS --------------------------

	.type		.nv.reservedSmem.offset0,@object
	.size		.nv.reservedSmem.offset0,0x4
